//
// Generated by NVIDIA NVVM Compiler
//
// Compiler Build ID: CL-36424714
// Cuda compilation tools, release 13.0, V13.0.88
// Based on NVVM 20.0.0
//

.version 9.0
.target sm_100
.address_size 64

	// .globl	_Z11convolutionPfS_S_PiS0_

.visible .entry _Z11convolutionPfS_S_PiS0_(
	.param .u64 .ptr .align 1 _Z11convolutionPfS_S_PiS0__param_0,
	.param .u64 .ptr .align 1 _Z11convolutionPfS_S_PiS0__param_1,
	.param .u64 .ptr .align 1 _Z11convolutionPfS_S_PiS0__param_2,
	.param .u64 .ptr .align 1 _Z11convolutionPfS_S_PiS0__param_3,
	.param .u64 .ptr .align 1 _Z11convolutionPfS_S_PiS0__param_4
)
{
	.reg .pred 	%p<16>;
	.reg .b32 	%r<44>;
	.reg .b32 	%f<40>;
	.reg .b64 	%rd<32>;

	ld.param.u64 	%rd11, [_Z11convolutionPfS_S_PiS0__param_0];
	ld.param.u64 	%rd12, [_Z11convolutionPfS_S_PiS0__param_1];
	ld.param.u64 	%rd10, [_Z11convolutionPfS_S_PiS0__param_2];
	ld.param.u64 	%rd13, [_Z11convolutionPfS_S_PiS0__param_3];
	ld.param.u64 	%rd14, [_Z11convolutionPfS_S_PiS0__param_4];
	cvta.to.global.u64 	%rd1, %rd12;
	cvta.to.global.u64 	%rd2, %rd11;
	cvta.to.global.u64 	%rd3, %rd14;
	cvta.to.global.u64 	%rd15, %rd13;
	mov.u32 	%r1, %tid.x;
	mov.u32 	%r23, %ntid.x;
	mov.u32 	%r24, %ctaid.x;
	mul.lo.s32 	%r2, %r23, %r24;
	ld.global.u32 	%r3, [%rd15];
	shr.u32 	%r25, %r3, 31;
	add.s32 	%r26, %r3, %r25;
	shr.s32 	%r27, %r26, 1;
	neg.s32 	%r4, %r27;
	setp.lt.s32 	%p1, %r3, 1;
	mov.f32 	%f32, 0f00000000;
	@%p1 bra 	$L__BB0_22;
	and.b32  	%r5, %r3, 3;
	setp.lt.u32 	%p2, %r3, 4;
	mov.f32 	%f32, 0f00000000;
	mov.b32 	%r41, 0;
	@%p2 bra 	$L__BB0_16;
	and.b32  	%r41, %r3, 2147483644;
	neg.s32 	%r40, %r41;
	add.s64 	%rd30, %rd1, 8;
	add.s32 	%r29, %r1, %r4;
	add.s32 	%r30, %r29, %r2;
	add.s32 	%r39, %r30, 3;
	mov.f32 	%f32, 0f00000000;
$L__BB0_3:
	add.s32 	%r11, %r39, -2;
	add.s32 	%r12, %r39, -3;
	setp.lt.s32 	%p3, %r12, 0;
	@%p3 bra 	$L__BB0_6;
	ld.global.u32 	%r31, [%rd3];
	setp.ge.s32 	%p4, %r12, %r31;
	@%p4 bra 	$L__BB0_6;
	mul.wide.u32 	%rd16, %r12, 4;
	add.s64 	%rd17, %rd2, %rd16;
	ld.global.f32 	%f20, [%rd17];
	ld.global.f32 	%f21, [%rd30+-8];
	fma.rn.f32 	%f32, %f20, %f21, %f32;
$L__BB0_6:
	setp.lt.s32 	%p5, %r11, 0;
	@%p5 bra 	$L__BB0_9;
	ld.global.u32 	%r32, [%rd3];
	setp.ge.s32 	%p6, %r11, %r32;
	@%p6 bra 	$L__BB0_9;
	mul.wide.u32 	%rd18, %r11, 4;
	add.s64 	%rd19, %rd2, %rd18;
	ld.global.f32 	%f22, [%rd19];
	ld.global.f32 	%f23, [%rd30+-4];
	fma.rn.f32 	%f32, %f22, %f23, %f32;
$L__BB0_9:
	add.s32 	%r13, %r11, 1;
	setp.lt.s32 	%p7, %r13, 0;
	@%p7 bra 	$L__BB0_12;
	ld.global.u32 	%r33, [%rd3];
	setp.ge.s32 	%p8, %r13, %r33;
	@%p8 bra 	$L__BB0_12;
	mul.wide.u32 	%rd20, %r13, 4;
	add.s64 	%rd21, %rd2, %rd20;
	ld.global.f32 	%f24, [%rd21];
	ld.global.f32 	%f25, [%rd30];
	fma.rn.f32 	%f32, %f24, %f25, %f32;
$L__BB0_12:
	setp.lt.s32 	%p9, %r39, 0;
	@%p9 bra 	$L__BB0_15;
	ld.global.u32 	%r34, [%rd3];
	setp.ge.s32 	%p10, %r39, %r34;
	@%p10 bra 	$L__BB0_15;
	mul.wide.u32 	%rd22, %r39, 4;
	add.s64 	%rd23, %rd2, %rd22;
	ld.global.f32 	%f26, [%rd23];
	ld.global.f32 	%f27, [%rd30+4];
	fma.rn.f32 	%f32, %f26, %f27, %f32;
$L__BB0_15:
	add.s32 	%r40, %r40, 4;
	add.s64 	%rd30, %rd30, 16;
	add.s32 	%r39, %r39, 4;
	setp.ne.s32 	%p11, %r40, 0;
	@%p11 bra 	$L__BB0_3;
$L__BB0_16:
	setp.eq.s32 	%p12, %r5, 0;
	@%p12 bra 	$L__BB0_22;
	mul.wide.u32 	%rd24, %r41, 4;
	add.s64 	%rd31, %rd1, %rd24;
	add.s32 	%r35, %r1, %r41;
	add.s32 	%r36, %r35, %r4;
	add.s32 	%r43, %r36, %r2;
	neg.s32 	%r42, %r5;
$L__BB0_18:
	.pragma "nounroll";
	setp.lt.s32 	%p13, %r43, 0;
	@%p13 bra 	$L__BB0_21;
	ld.global.u32 	%r37, [%rd3];
	setp.ge.s32 	%p14, %r43, %r37;
	@%p14 bra 	$L__BB0_21;
	mul.wide.u32 	%rd25, %r43, 4;
	add.s64 	%rd26, %rd2, %rd25;
	ld.global.f32 	%f28, [%rd26];
	ld.global.f32 	%f29, [%rd31];
	fma.rn.f32 	%f32, %f28, %f29, %f32;
$L__BB0_21:
	add.s64 	%rd31, %rd31, 4;
	add.s32 	%r43, %r43, 1;
	add.s32 	%r42, %r42, 1;
	setp.ne.s32 	%p15, %r42, 0;
	@%p15 bra 	$L__BB0_18;
$L__BB0_22:
	cvta.to.global.u64 	%rd27, %rd10;
	add.s32 	%r38, %r2, %r1;
	mul.wide.s32 	%rd28, %r38, 4;
	add.s64 	%rd29, %rd27, %rd28;
	st.global.f32 	[%rd29], %f32;
	ret;

}


// ===== COMPILED SASS (sm_100) =====

	.target	sm_100

	.elftype	@"ET_EXEC"


//--------------------- .note.nv.tkinfo           --------------------------
	.section	.note.nv.tkinfo,"",@"SHT_NOTE"
	.sectionflags	@"SHF_NOTE_NV_TKINFO"
	.tkinfo
        /*0018*/ 	.word	0x00000002
        /*0030*/ 	.string	""
        /*0030*/ 	.string	"ptxas"
        /*0030*/ 	.string	"Cuda compilation tools, release 13.0, V13.0.88"
        /*0030*/ 	.string	"Build cuda_13.0.r13.0/compiler.36424714_0"
        /*0030*/ 	.string	"-arch sm_100 -m 64 "



//--------------------- .note.nv.cuinfo           --------------------------
	.section	.note.nv.cuinfo,"",@"SHT_NOTE"
	.sectionflags	@"SHF_NOTE_NV_CUINFO"
        /*0018*/ 	.short	0x0002
        /*001a*/ 	.short	0x0064
        /*001c*/ 	.short	0x0082
	.zero		2


//--------------------- .nv.info                  --------------------------
	.section	.nv.info,"",@"SHT_CUDA_INFO"
	.align	4


	//----- nvinfo : EIATTR_REGCOUNT
	.align		4
        /*0000*/ 	.byte	0x04, 0x2f
        /*0002*/ 	.short	(.L_1 - .L_0)
	.align		4
.L_0:
        /*0004*/ 	.word	index@(_Z11convolutionPfS_S_PiS0_)
        /*0008*/ 	.word	0x00000018


	//----- nvinfo : EIATTR_FRAME_SIZE
	.align		4
.L_1:
        /*000c*/ 	.byte	0x04, 0x11
        /*000e*/ 	.short	(.L_3 - .L_2)
	.align		4
.L_2:
        /*0010*/ 	.word	index@(_Z11convolutionPfS_S_PiS0_)
        /*0014*/ 	.word	0x00000000


	//----- nvinfo : EIATTR_MIN_STACK_SIZE
	.align		4
.L_3:
        /*0018*/ 	.byte	0x04, 0x12
        /*001a*/ 	.short	(.L_5 - .L_4)
	.align		4
.L_4:
        /*001c*/ 	.word	index@(_Z11convolutionPfS_S_PiS0_)
        /*0020*/ 	.word	0x00000000
.L_5:


//--------------------- .nv.compat                --------------------------
	.section	.nv.compat,"",@"SHT_CUDA_COMPAT_INFO"
	.align	4
        /*0000*/ 	.byte	0x02, 0x09, 0x00, 0x00, 0x02, 0x02, 0x01, 0x00, 0x02, 0x05, 0x05, 0x00, 0x03, 0x07, 0x01, 0x01
        /*0010*/ 	.byte	0x02, 0x03, 0x00, 0x00, 0x02, 0x06, 0x01, 0x00, 0x04, 0x0b, 0x08, 0x00, 0x09, 0x00, 0x00, 0x00
        /*0020*/ 	.byte	0x00, 0x00, 0x00, 0x00


//--------------------- .nv.info._Z11convolutionPfS_S_PiS0_ --------------------------
	.section	.nv.info._Z11convolutionPfS_S_PiS0_,"",@"SHT_CUDA_INFO"
	.sectionflags	@""
	.align	4


	//----- nvinfo : EIATTR_CUDA_API_VERSION
	.align		4
        /*0000*/ 	.byte	0x04, 0x37
        /*0002*/ 	.short	(.L_7 - .L_6)
.L_6:
        /*0004*/ 	.word	0x00000082


	//----- nvinfo : EIATTR_KPARAM_INFO
	.align		4
.L_7:
        /*0008*/ 	.byte	0x04, 0x17
        /*000a*/ 	.short	(.L_9 - .L_8)
.L_8:
        /*000c*/ 	.word	0x00000000
        /*0010*/ 	.short	0x0004
        /*0012*/ 	.short	0x0020
        /*0014*/ 	.byte	0x00, 0xf5, 0x21, 0x00


	//----- nvinfo : EIATTR_KPARAM_INFO
	.align		4
.L_9:
        /*0018*/ 	.byte	0x04, 0x17
        /*001a*/ 	.short	(.L_11 - .L_10)
.L_10:
        /*001c*/ 	.word	0x00000000
        /*0020*/ 	.short	0x0003
        /*0022*/ 	.short	0x0018
        /*0024*/ 	.byte	0x00, 0xf5, 0x21, 0x00


	//----- nvinfo : EIATTR_KPARAM_INFO
	.align		4
.L_11:
        /*0028*/ 	.byte	0x04, 0x17
        /*002a*/ 	.short	(.L_13 - .L_12)
.L_12:
        /*002c*/ 	.word	0x00000000
        /*0030*/ 	.short	0x0002
        /*0032*/ 	.short	0x0010
        /*0034*/ 	.byte	0x00, 0xf5, 0x21, 0x00


	//----- nvinfo : EIATTR_KPARAM_INFO
	.align		4
.L_13:
        /*0038*/ 	.byte	0x04, 0x17
        /*003a*/ 	.short	(.L_15 - .L_14)
.L_14:
        /*003c*/ 	.word	0x00000000
        /*0040*/ 	.short	0x0001
        /*0042*/ 	.short	0x0008
        /*0044*/ 	.byte	0x00, 0xf5, 0x21, 0x00


	//----- nvinfo : EIATTR_KPARAM_INFO
	.align		4
.L_15:
        /*0048*/ 	.byte	0x04, 0x17
        /*004a*/ 	.short	(.L_17 - .L_16)
.L_16:
        /*004c*/ 	.word	0x00000000
        /*0050*/ 	.short	0x0000
        /*0052*/ 	.short	0x0000
        /*0054*/ 	.byte	0x00, 0xf5, 0x21, 0x00


	//----- nvinfo : EIATTR_SPARSE_MMA_MASK
	.align		4
.L_17:
        /*0058*/ 	.byte	0x03, 0x50
        /*005a*/ 	.short	0x0000


	//----- nvinfo : EIATTR_MAXREG_COUNT
	.align		4
        /*005c*/ 	.byte	0x03, 0x1b
        /*005e*/ 	.short	0x00ff


	//----- nvinfo : EIATTR_MERCURY_ISA_VERSION
	.align		4
        /*0060*/ 	.byte	0x03, 0x5f
        /*0062*/ 	.short	0x0101


	//----- nvinfo : EIATTR_VRC_CTA_INIT_COUNT
	.align		4
        /*0064*/ 	.byte	0x02, 0x4a
	.zero		1
	.zero		1


	//----- nvinfo : EIATTR_EXIT_INSTR_OFFSETS
	.align		4
        /*0068*/ 	.byte	0x04, 0x1c
        /*006a*/ 	.short	(.L_19 - .L_18)


	//   ....[0]....
.L_18:
        /*006c*/ 	.word	0x00000780


	//----- nvinfo : EIATTR_CRS_STACK_SIZE
	.align		4
.L_19:
        /*0070*/ 	.byte	0x04, 0x1e
        /*0072*/ 	.short	(.L_21 - .L_20)
.L_20:
        /*0074*/ 	.word	0x00000000


	//----- nvinfo : EIATTR_CBANK_PARAM_SIZE
	.align		4
.L_21:
        /*0078*/ 	.byte	0x03, 0x19
        /*007a*/ 	.short	0x0028


	//----- nvinfo : EIATTR_PARAM_CBANK
	.align		4
        /*007c*/ 	.byte	0x04, 0x0a
        /*007e*/ 	.short	(.L_23 - .L_22)
	.align		4
.L_22:
        /*0080*/ 	.word	index@(.nv.constant0._Z11convolutionPfS_S_PiS0_)
        /*0084*/ 	.short	0x0380
        /*0086*/ 	.short	0x0028


	//----- nvinfo : EIATTR_SW_WAR
	.align		4
.L_23:
        /*0088*/ 	.byte	0x04, 0x36
        /*008a*/ 	.short	(.L_25 - .L_24)
.L_24:
        /*008c*/ 	.word	0x00000008
.L_25:


//--------------------- .nv.callgraph             --------------------------
	.section	.nv.callgraph,"",@"SHT_CUDA_CALLGRAPH"
	.align	4
	.sectionentsize	8
	.align		4
        /*0000*/ 	.word	0x00000000
	.align		4
        /*0004*/ 	.word	0xffffffff
	.align		4
        /*0008*/ 	.word	0x00000000
	.align		4
        /*000c*/ 	.word	0xfffffffe
	.align		4
        /*0010*/ 	.word	0x00000000
	.align		4
        /*0014*/ 	.word	0xfffffffd
	.align		4
        /*0018*/ 	.word	0x00000000
	.align		4
        /*001c*/ 	.word	0xfffffffc


//--------------------- .text._Z11convolutionPfS_S_PiS0_ --------------------------
	.section	.text._Z11convolutionPfS_S_PiS0_,"ax",@progbits
	.align	128
        .global         _Z11convolutionPfS_S_PiS0_
        .type           _Z11convolutionPfS_S_PiS0_,@function
        .size           _Z11convolutionPfS_S_PiS0_,(.L_x_15 - _Z11convolutionPfS_S_PiS0_)
        .other          _Z11convolutionPfS_S_PiS0_,@"STO_CUDA_ENTRY STV_DEFAULT"
_Z11convolutionPfS_S_PiS0_:
.text._Z11convolutionPfS_S_PiS0_:
[----:B------:R-:W-:Y:S08]  /*0000*/  LDC R1, c[0x0][0x37c] ;  /* 0x0000df00ff017b82 */ /* 0x000ff00000000800 */
[----:B------:R-:W0:Y:S01]  /*0010*/  LDC.64 R4, c[0x0][0x398] ;  /* 0x0000e600ff047b82 */ /* 0x000e220000000a00 */
[----:B------:R-:W0:Y:S02]  /*0020*/  LDCU.64 UR8, c[0x0][0x358] ;  /* 0x00006b00ff0877ac */ /* 0x000e240008000a00 */
[----:B0-----:R-:W2:Y:S05]  /*0030*/  LDG.E R6, desc[UR8][R4.64] ;  /* 0x0000000804067981 */ /* 0x001eaa000c1e1900 */
[----:B------:R-:W0:Y:S01]  /*0040*/  S2UR UR5, SR_CTAID.X ;  /* 0x00000000000579c3 */ /* 0x000e220000002500 */
[----:B------:R-:W0:Y:S01]  /*0050*/  LDCU UR4, c[0x0][0x360] ;  /* 0x00006c00ff0477ac */ /* 0x000e220008000800 */
[----:B------:R-:W-:Y:S01]  /*0060*/  IMAD.MOV.U32 R0, RZ, RZ, RZ ;  /* 0x000000ffff007224 */ /* 0x000fe200078e00ff */
[----:B------:R-:W1:Y:S01]  /*0070*/  S2R R2, SR_TID.X ;  /* 0x0000000000027919 */ /* 0x000e620000002100 */
[----:B0-----:R-:W-:Y:S01]  /*0080*/  UIMAD UR4, UR4, UR5, URZ ;  /* 0x00000005040472a4 */ /* 0x001fe2000f8e02ff */
[----:B--2---:R-:W-:-:S13]  /*0090*/  ISETP.GE.AND P0, PT, R6, 0x1, PT ;  /* 0x000000010600780c */ /* 0x004fda0003f06270 */
[----:B-1----:R-:W-:Y:S05]  /*00a0*/  @!P0 BRA `(.L_x_0) ;  /* 0x0000000400a48947 */ /* 0x002fea0003800000 */
[C---:B------:R-:W-:Y:S01]  /*00b0*/  ISETP.GE.U32.AND P0, PT, R6.reuse, 0x4, PT ;  /* 0x000000040600780c */ /* 0x040fe20003f06070 */
[----:B------:R-:W-:Y:S01]  /*00c0*/  IMAD.MOV.U32 R0, RZ, RZ, RZ ;  /* 0x000000ffff007224 */ /* 0x000fe200078e00ff */
[C---:B------:R-:W-:Y:S01]  /*00d0*/  LEA.HI R11, R6.reuse, R6, RZ, 0x1 ;  /* 0x00000006060b7211 */ /* 0x040fe200078f08ff */
[----:B------:R-:W-:Y:S01]  /*00e0*/  IMAD.MOV.U32 R9, RZ, RZ, RZ ;  /* 0x000000ffff097224 */ /* 0x000fe200078e00ff */
[----:B------:R-:W-:Y:S02]  /*00f0*/  LOP3.LUT R3, R6, 0x3, RZ, 0xc0, !PT ;  /* 0x0000000306037812 */ /* 0x000fe400078ec0ff */
[----:B------:R-:W-:-:S07]  /*0100*/  SHF.R.S32.HI R11, RZ, 0x1, R11 ;  /* 0x00000001ff0b7819 */ /* 0x000fce000001140b */
[----:B------:R-:W-:Y:S05]  /*0110*/  @!P0 BRA `(.L_x_1) ;  /* 0x0000000400108947 */ /* 0x000fea0003800000 */
[----:B------:R-:W0:Y:S01]  /*0120*/  LDCU.64 UR6, c[0x0][0x388] ;  /* 0x00007100ff0677ac */ /* 0x000e220008000a00 */
[----:B------:R-:W1:Y:S01]  /*0130*/  LDC.64 R4, c[0x0][0x380] ;  /* 0x0000e000ff047b82 */ /* 0x000e620000000a00 */
[----:B------:R-:W-:Y:S01]  /*0140*/  IADD3 R13, PT, PT, R2, UR4, -R11 ;  /* 0x00000004020d7c10 */ /* 0x000fe2000fffe80b */
[----:B------:R-:W-:Y:S01]  /*0150*/  HFMA2 R0, -RZ, RZ, 0, 0 ;  /* 0x00000000ff007431 */ /* 0x000fe200000001ff */
[----:B------:R-:W-:-:S03]  /*0160*/  LOP3.LUT R9, R6, 0x7ffffffc, RZ, 0xc0, !PT ;  /* 0x7ffffffc06097812 */ /* 0x000fc600078ec0ff */
[----:B------:R-:W-:Y:S02]  /*0170*/  VIADD R13, R13, 0x3 ;  /* 0x000000030d0d7836 */ /* 0x000fe40000000000 */
[----:B------:R-:W-:Y:S01]  /*0180*/  IMAD.MOV R8, RZ, RZ, -R9 ;  /* 0x000000ffff087224 */ /* 0x000fe200078e0a09 */
[----:B0-----:R-:W-:-:S04]  /*0190*/  UIADD3 UR5, UP0, UPT, UR6, 0x8, URZ ;  /* 0x0000000806057890 */ /* 0x001fc8000ff1e0ff */
[----:B------:R-:W-:Y:S02]  /*01a0*/  UIADD3.X UR6, UPT, UPT, URZ, UR7, URZ, UP0, !UPT ;  /* 0x00000007ff067290 */ /* 0x000fe400087fe4ff */
[----:B------:R-:W-:-:S04]  /*01b0*/  MOV R6, UR5 ;  /* 0x0000000500067c02 */ /* 0x000fc80008000f00 */
[----:B------:R-:W-:-:S07]  /*01c0*/  IMAD.U32 R7, RZ, RZ, UR6 ;  /* 0x00000006ff077e24 */ /* 0x000fce000f8e00ff */
.L_x_10:
[C---:B------:R-:W-:Y:S01]  /*01d0*/  IADD3 R21, PT, PT, R13.reuse, -0x3, RZ ;  /* 0xfffffffd0d157810 */ /* 0x040fe20007ffe0ff */
[----:B------:R-:W-:Y:S01]  /*01e0*/  VIADD R8, R8, 0x4 ;  /* 0x0000000408087836 */ /* 0x000fe20000000000 */
[----:B------:R-:W-:Y:S01]  /*01f0*/  BSSY.RECONVERGENT B0, `(.L_x_2) ;  /* 0x0000011000007945 */ /* 0x000fe20003800200 */
[----:B------:R-:W-:Y:S01]  /*0200*/  VIADD R19, R13, 0xfffffffe ;  /* 0xfffffffe0d137836 */ /* 0x000fe20000000000 */
[----:B------:R-:W-:Y:S01]  /*0210*/  ISETP.GE.AND P4, PT, R21, RZ, PT ;  /* 0x000000ff1500720c */ /* 0x000fe20003f86270 */
[C---:B------:R-:W-:Y:S01]  /*0220*/  VIADD R15, R13.reuse, 0xffffffff ;  /* 0xffffffff0d0f7836 */ /* 0x040fe20000000000 */
[----:B------:R-:W-:Y:S02]  /*0230*/  ISETP.GE.AND P0, PT, R13, RZ, PT ;  /* 0x000000ff0d00720c */ /* 0x000fe40003f06270 */
[----:B------:R-:W-:Y:S02]  /*0240*/  ISETP.NE.AND P1, PT, R8, RZ, PT ;  /* 0x000000ff0800720c */ /* 0x000fe40003f25270 */
[----:B------:R-:W-:-:S02]  /*0250*/  ISETP.GE.AND P2, PT, R19, RZ, PT ;  /* 0x000000ff1300720c */ /* 0x000fc40003f46270 */
[----:B------:R-:W-:-:S05]  /*0260*/  ISETP.GE.AND P3, PT, R15, RZ, PT ;  /* 0x000000ff0f00720c */ /* 0x000fca0003f66270 */
[----:B------:R-:W-:Y:S08]  /*0270*/  @!P4 BRA `(.L_x_3) ;  /* 0x000000000020c947 */ /* 0x000ff00003800000 */
[----:B------:R-:W0:Y:S02]  /*0280*/  LDC.64 R16, c[0x0][0x3a0] ;  /* 0x0000e800ff107b82 */ /* 0x000e240000000a00 */
[----:B0-----:R-:W2:Y:S02]  /*0290*/  LDG.E R16, desc[UR8][R16.64] ;  /* 0x0000000810107981 */ /* 0x001ea4000c1e1900 */
[----:B--2---:R-:W-:-:S13]  /*02a0*/  ISETP.GE.AND P4, PT, R21, R16, PT ;  /* 0x000000101500720c */ /* 0x004fda0003f86270 */
[----:B------:R-:W-:Y:S05]  /*02b0*/  @P4 BRA `(.L_x_3) ;  /* 0x0000000000104947 */ /* 0x000fea0003800000 */
[----:B-1----:R-:W-:Y:S01]  /*02c0*/  IMAD.WIDE.U32 R16, R21, 0x4, R4 ;  /* 0x0000000415107825 */ /* 0x002fe200078e0004 */
[----:B------:R-:W2:Y:S05]  /*02d0*/  LDG.E R10, desc[UR8][R6.64+-0x8] ;  /* 0xfffff808060a7981 */ /* 0x000eaa000c1e1900 */
[----:B------:R-:W2:Y:S02]  /*02e0*/  LDG.E R17, desc[UR8][R16.64] ;  /* 0x0000000810117981 */ /* 0x000ea4000c1e1900 */
[----:B--2---:R-:W-:-:S07]  /*02f0*/  FFMA R0, R17, R10, R0 ;  /* 0x0000000a11007223 */ /* 0x004fce0000000000 */
.L_x_3:
[----:B------:R-:W-:Y:S05]  /*0300*/  BSYNC.RECONVERGENT B0 ;  /* 0x0000000000007941 */ /* 0x000fea0003800200 */
.L_x_2:
[----:B------:R-:W-:Y:S04]  /*0310*/  BSSY.RECONVERGENT B0, `(.L_x_4) ;  /* 0x000000a000007945 */ /* 0x000fe80003800200 */
[----:B------:R-:W-:Y:S05]  /*0320*/  @!P2 BRA `(.L_x_5) ;  /* 0x000000000020a947 */ /* 0x000fea0003800000 */
        /* <DEDUP_REMOVED lines=8> */
.L_x_5:
[----:B------:R-:W-:Y:S05]  /*03b0*/  BSYNC.RECONVERGENT B0 ;  /* 0x0000000000007941 */ /* 0x000fea0003800200 */
.L_x_4:
        /* <DEDUP_REMOVED lines=10> */
.L_x_7:
[----:B------:R-:W-:Y:S05]  /*0460*/  BSYNC.RECONVERGENT B0 ;  /* 0x0000000000007941 */ /* 0x000fea0003800200 */
.L_x_6:
        /* <DEDUP_REMOVED lines=10> */
.L_x_9:
[----:B------:R-:W-:Y:S05]  /*0510*/  BSYNC.RECONVERGENT B0 ;  /* 0x0000000000007941 */ /* 0x000fea0003800200 */
.L_x_8:
[----:B------:R-:W-:Y:S02]  /*0520*/  IADD3 R6, P0, PT, R6, 0x10, RZ ;  /* 0x0000001006067810 */ /* 0x000fe40007f1e0ff */
[----:B------:R-:W-:-:S03]  /*0530*/  IADD3 R13, PT, PT, R13, 0x4, RZ ;  /* 0x000000040d0d7810 */ /* 0x000fc60007ffe0ff */
[----:B------:R-:W-:Y:S01]  /*0540*/  IMAD.X R7, RZ, RZ, R7, P0 ;  /* 0x000000ffff077224 */ /* 0x000fe200000e0607 */
[----:B------:R-:W-:Y:S07]  /*0550*/  @P1 BRA `(.L_x_10) ;  /* 0xfffffffc001c1947 */ /* 0x000fee000383ffff */
.L_x_1:
[----:B------:R-:W-:-:S13]  /*0560*/  ISETP.NE.AND P0, PT, R3, RZ, PT ;  /* 0x000000ff0300720c */ /* 0x000fda0003f05270 */
[----:B------:R-:W-:Y:S05]  /*0570*/  @!P0 BRA `(.L_x_0) ;  /* 0x0000000000708947 */ /* 0x000fea0003800000 */
[----:B------:R-:W0:Y:S01]  /*0580*/  LDC.64 R6, c[0x0][0x388] ;  /* 0x0000e200ff067b82 */ /* 0x000e220000000a00 */
[----:B------:R-:W-:-:S07]  /*0590*/  IMAD.MOV R10, RZ, RZ, -R3 ;  /* 0x000000ffff0a7224 */ /* 0x000fce00078e0a03 */
[----:B-1----:R-:W1:Y:S01]  /*05a0*/  LDC.64 R4, c[0x0][0x380] ;  /* 0x0000e000ff047b82 */ /* 0x002e620000000a00 */
[----:B0-----:R-:W-:Y:S01]  /*05b0*/  IMAD.WIDE.U32 R6, R9, 0x4, R6 ;  /* 0x0000000409067825 */ /* 0x001fe200078e0006 */
[----:B------:R-:W-:-:S03]  /*05c0*/  IADD3 R9, PT, PT, -R11, R2, R9 ;  /* 0x000000020b097210 */ /* 0x000fc60007ffe109 */
[----:B------:R-:W-:Y:S01]  /*05d0*/  IMAD.MOV.U32 R11, RZ, RZ, R6 ;  /* 0x000000ffff0b7224 */ /* 0x000fe200078e0006 */
[----:B------:R-:W-:Y:S01]  /*05e0*/  MOV R12, R7 ;  /* 0x00000007000c7202 */ /* 0x000fe20000000f00 */
[----:B------:R-:W-:-:S07]  /*05f0*/  VIADD R3, R9, UR4 ;  /* 0x0000000409037c36 */ /* 0x000fce0008000000 */
.L_x_13:
[----:B------:R-:W-:Y:S01]  /*0600*/  ISETP.GE.AND P0, PT, R3, RZ, PT ;  /* 0x000000ff0300720c */ /* 0x000fe20003f06270 */
[----:B------:R-:W-:Y:S01]  /*0610*/  BSSY.RECONVERGENT B0, `(.L_x_11) ;  /* 0x000000e000007945 */ /* 0x000fe20003800200 */
[----:B------:R-:W-:-:S04]  /*0620*/  IADD3 R10, PT, PT, R10, 0x1, RZ ;  /* 0x000000010a0a7810 */ /* 0x000fc80007ffe0ff */
[----:B------:R-:W-:-:S07]  /*0630*/  ISETP.NE.AND P1, PT, R10, RZ, PT ;  /* 0x000000ff0a00720c */ /* 0x000fce0003f25270 */
[----:B------:R-:W-:Y:S06]  /*0640*/  @!P0 BRA `(.L_x_12) ;  /* 0x0000000000288947 */ /* 0x000fec0003800000 */
[----:B------:R-:W0:Y:S02]  /*0650*/  LDC.64 R6, c[0x0][0x3a0] ;  /* 0x0000e800ff067b82 */ /* 0x000e240000000a00 */
[----:B0-----:R-:W2:Y:S02]  /*0660*/  LDG.E R6, desc[UR8][R6.64] ;  /* 0x0000000806067981 */ /* 0x001ea4000c1e1900 */
[----:B--2---:R-:W-:-:S13]  /*0670*/  ISETP.GE.AND P0, PT, R3, R6, PT ;  /* 0x000000060300720c */ /* 0x004fda0003f06270 */
[----:B------:R-:W-:Y:S05]  /*0680*/  @P0 BRA `(.L_x_12) ;  /* 0x0000000000180947 */ /* 0x000fea0003800000 */
[----:B-1----:R-:W-:-:S04]  /*0690*/  IMAD.WIDE.U32 R6, R3, 0x4, R4 ;  /* 0x0000000403067825 */ /* 0x002fc800078e0004 */
[----:B------:R-:W-:Y:S02]  /*06a0*/  IMAD.MOV.U32 R8, RZ, RZ, R11 ;  /* 0x000000ffff087224 */ /* 0x000fe400078e000b */
[----:B------:R-:W-:Y:S01]  /*06b0*/  IMAD.MOV.U32 R9, RZ, RZ, R12 ;  /* 0x000000ffff097224 */ /* 0x000fe200078e000c */
[----:B------:R-:W2:Y:S04]  /*06c0*/  LDG.E R7, desc[UR8][R6.64] ;  /* 0x0000000806077981 */ /* 0x000ea8000c1e1900 */
[----:B------:R-:W2:Y:S02]  /*06d0*/  LDG.E R8, desc[UR8][R8.64] ;  /* 0x0000000808087981 */ /* 0x000ea4000c1e1900 */
[----:B--2---:R-:W-:-:S07]  /*06e0*/  FFMA R0, R7, R8, R0 ;  /* 0x0000000807007223 */ /* 0x004fce0000000000 */
.L_x_12:
[----:B------:R-:W-:Y:S05]  /*06f0*/  BSYNC.RECONVERGENT B0 ;  /* 0x0000000000007941 */ /* 0x000fea0003800200 */
.L_x_11:
[----:B------:R-:W-:Y:S02]  /*0700*/  IADD3 R11, P0, PT, R11, 0x4, RZ ;  /* 0x000000040b0b7810 */ /* 0x000fe40007f1e0ff */
[----:B------:R-:W-:-:S03]  /*0710*/  IADD3 R3, PT, PT, R3, 0x1, RZ ;  /* 0x0000000103037810 */ /* 0x000fc60007ffe0ff */
[----:B------:R-:W-:Y:S01]  /*0720*/  IMAD.X R12, RZ, RZ, R12, P0 ;  /* 0x000000ffff0c7224 */ /* 0x000fe200000e060c */
[----:B------:R-:W-:Y:S07]  /*0730*/  @P1 BRA `(.L_x_13) ;  /* 0xfffffffc00b01947 */ /* 0x000fee000383ffff */
.L_x_0:
[----:B-1----:R-:W0:Y:S01]  /*0740*/  LDC.64 R4, c[0x0][0x390] ;  /* 0x0000e400ff047b82 */ /* 0x002e220000000a00 */
[----:B------:R-:W-:-:S05]  /*0750*/  IADD3 R3, PT, PT, R2, UR4, RZ ;  /* 0x0000000402037c10 */ /* 0x000fca000fffe0ff */
[----:B0-----:R-:W-:-:S05]  /*0760*/  IMAD.WIDE R2, R3, 0x4, R4 ;  /* 0x0000000403027825 */ /* 0x001fca00078e0204 */
[----:B------:R-:W-:Y:S01]  /*0770*/  STG.E desc[UR8][R2.64], R0 ;  /* 0x0000000002007986 */ /* 0x000fe2000c101908 */
[----:B------:R-:W-:Y:S05]  /*0780*/  EXIT ;  /* 0x000000000000794d */ /* 0x000fea0003800000 */
.L_x_14:
[----:B------:R-:W-:-:S00]  /*0790*/  BRA `(.L_x_14) ;  /* 0xfffffffc00fc7947 */ /* 0x000fc0000383ffff */
[----:B------:R-:W-:-:S00]  /*07a0*/  NOP ;  /* 0x0000000000007918 */ /* 0x000fc00000000000 */
        /* <DEDUP_REMOVED lines=13> */
.L_x_15:


//--------------------- .nv.shared.reserved.0     --------------------------
	.section	.nv.shared.reserved.0,"aw",@nobits
	.weak		__nv_reservedSMEM_offset_0_alias
	.size		__nv_reservedSMEM_offset_0_alias, 0, 64
	.other		__nv_reservedSMEM_offset_0_alias,@"STO_CUDA_RESERVED_SHARED STV_DEFAULT"
__nv_reservedSMEM_offset_0_alias:
	.zero		0
	.zero		64


//--------------------- .nv.constant0._Z11convolutionPfS_S_PiS0_ --------------------------
	.section	.nv.constant0._Z11convolutionPfS_S_PiS0_,"a",@progbits
	.sectionflags	@""
	.align	4
.nv.constant0._Z11convolutionPfS_S_PiS0_:
	.zero		936


//--------------------- SYMBOLS --------------------------

	.type		.nv.reservedSmem.offset0,@object
	.size		.nv.reservedSmem.offset0,0x4
